	.headerflags	@"EF_CUDA_TEXMODE_UNIFIED EF_CUDA_64BIT_ADDRESS EF_CUDA_ACCELERATORS EF_CUDA_SM90 EF_CUDA_VIRTUAL_SM(EF_CUDA_SM90)"
	.elftype	@"ET_EXEC"


//--------------------- .nv.info                  --------------------------
	.section	.nv.info,"",@"SHT_CUDA_INFO"
	.align	4


	//----- nvinfo : EIATTR_REGCOUNT
	.align		4
        /*0000*/ 	.byte	0x04, 0x2f
        /*0002*/ 	.short	(.L_1 - .L_0)
	.align		4
.L_0:
        /*0004*/ 	.word	index@(triton_poi_fused_div_22)
        /*0008*/ 	.word	0x0000000e


	//----- nvinfo : EIATTR_MIN_STACK_SIZE
	.align		4
.L_1:
        /*000c*/ 	.byte	0x04, 0x12
        /*000e*/ 	.short	(.L_3 - .L_2)
	.align		4
.L_2:
        /*0010*/ 	.word	index@(triton_poi_fused_div_22)
        /*0014*/ 	.word	0x00000000


	//----- nvinfo : EIATTR_FRAME_SIZE
	.align		4
.L_3:
        /*0018*/ 	.byte	0x04, 0x11
        /*001a*/ 	.short	(.L_5 - .L_4)
	.align		4
.L_4:
        /*001c*/ 	.word	index@(triton_poi_fused_div_22)
        /*0020*/ 	.word	0x00000000


	//----- nvinfo : EIATTR_MIN_STACK_SIZE
	.align		4
.L_5:
        /*0024*/ 	.byte	0x04, 0x12
        /*0026*/ 	.short	(.L_7 - .L_6)
	.align		4
.L_6:
        /*0028*/ 	.word	index@(triton_poi_fused_div_22)
        /*002c*/ 	.word	0x00000000
.L_7:


//--------------------- .nv.info.triton_poi_fused_div_22 --------------------------
	.section	.nv.info.triton_poi_fused_div_22,"",@"SHT_CUDA_INFO"
	.sectionflags	@""
	.align	4


	//----- nvinfo : EIATTR_CUDA_API_VERSION
	.align		4
        /*0000*/ 	.byte	0x04, 0x37
        /*0002*/ 	.short	(.L_9 - .L_8)
.L_8:
        /*0004*/ 	.word	0x0000007c


	//----- nvinfo : EIATTR_KPARAM_INFO
	.align		4
.L_9:
        /*0008*/ 	.byte	0x04, 0x17
        /*000a*/ 	.short	(.L_11 - .L_10)
.L_10:
        /*000c*/ 	.word	0x00000000
        /*0010*/ 	.short	0x0003
        /*0012*/ 	.short	0x0018
        /*0014*/ 	.byte	0x00, 0xf0, 0x11, 0x00


	//----- nvinfo : EIATTR_KPARAM_INFO
	.align		4
.L_11:
        /*0018*/ 	.byte	0x04, 0x17
        /*001a*/ 	.short	(.L_13 - .L_12)
.L_12:
        /*001c*/ 	.word	0x00000000
        /*0020*/ 	.short	0x0002
        /*0022*/ 	.short	0x0010
        /*0024*/ 	.byte	0x00, 0xf4, 0x21, 0x00


	//----- nvinfo : EIATTR_KPARAM_INFO
	.align		4
.L_13:
        /*0028*/ 	.byte	0x04, 0x17
        /*002a*/ 	.short	(.L_15 - .L_14)
.L_14:
        /*002c*/ 	.word	0x00000000
        /*0030*/ 	.short	0x0001
        /*0032*/ 	.short	0x0008
        /*0034*/ 	.byte	0x00, 0xf4, 0x21, 0x00


	//----- nvinfo : EIATTR_KPARAM_INFO
	.align		4
.L_15:
        /*0038*/ 	.byte	0x04, 0x17
        /*003a*/ 	.short	(.L_17 - .L_16)
.L_16:
        /*003c*/ 	.word	0x00000000
        /*0040*/ 	.short	0x0000
        /*0042*/ 	.short	0x0000
        /*0044*/ 	.byte	0x00, 0xf4, 0x21, 0x00


	//----- nvinfo : EIATTR_SPARSE_MMA_MASK
	.align		4
.L_17:
        /*0048*/ 	.byte	0x03, 0x50
        /*004a*/ 	.short	0x0000


	//----- nvinfo : EIATTR_MAXREG_COUNT
	.align		4
        /*004c*/ 	.byte	0x03, 0x1b
        /*004e*/ 	.short	0x00ff


	//----- nvinfo : EIATTR_EXIT_INSTR_OFFSETS
	.align		4
        /*0050*/ 	.byte	0x04, 0x1c
        /*0052*/ 	.short	(.L_19 - .L_18)


	//   ....[0]....
.L_18:
        /*0054*/ 	.word	0x000001a0


	//----- nvinfo : EIATTR_REQNTID
	.align		4
.L_19:
        /*0058*/ 	.byte	0x04, 0x10
        /*005a*/ 	.short	(.L_21 - .L_20)
.L_20:
        /*005c*/ 	.word	0x00000100
        /*0060*/ 	.word	0x00000001
        /*0064*/ 	.word	0x00000001


	//----- nvinfo : EIATTR_CBANK_PARAM_SIZE
	.align		4
.L_21:
        /*0068*/ 	.byte	0x03, 0x19
        /*006a*/ 	.short	0x001c


	//----- nvinfo : EIATTR_PARAM_CBANK
	.align		4
        /*006c*/ 	.byte	0x04, 0x0a
        /*006e*/ 	.short	(.L_23 - .L_22)
	.align		4
.L_22:
        /*0070*/ 	.word	index@(.nv.constant0.triton_poi_fused_div_22)
        /*0074*/ 	.short	0x0210
        /*0076*/ 	.short	0x001c


	//----- nvinfo : EIATTR_SW_WAR
	.align		4
.L_23:
        /*0078*/ 	.byte	0x04, 0x36
        /*007a*/ 	.short	(.L_25 - .L_24)
.L_24:
        /*007c*/ 	.word	0x00000008
.L_25:


//--------------------- .nv.callgraph             --------------------------
	.section	.nv.callgraph,"",@"SHT_CUDA_CALLGRAPH"
	.align	4
	.sectionentsize	8
	.align		4
        /*0000*/ 	.word	0x00000000
	.align		4
        /*0004*/ 	.word	0xffffffff
	.align		4
        /*0008*/ 	.word	0x00000000
	.align		4
        /*000c*/ 	.word	0xfffffffe
	.align		4
        /*0010*/ 	.word	0x00000000
	.align		4
        /*0014*/ 	.word	0xfffffffd
	.align		4
        /*0018*/ 	.word	0x00000000
	.align		4
        /*001c*/ 	.word	0xfffffffc


//--------------------- .text.triton_poi_fused_div_22 --------------------------
	.section	.text.triton_poi_fused_div_22,"ax",@progbits
	.align	128
        .global         triton_poi_fused_div_22
        .type           triton_poi_fused_div_22,@function
        .size           triton_poi_fused_div_22,(.L_x_1 - triton_poi_fused_div_22)
        .other          triton_poi_fused_div_22,@"STO_CUDA_ENTRY STV_DEFAULT"
triton_poi_fused_div_22:
.text.triton_poi_fused_div_22:
[----:B------:R-:W-:Y:S08]  /*0000*/  LDC R1, c[0x0][0x28] ;  /* 0x00000a00ff017b82 */ /* 0x000ff00000000800 */
[----:B------:R-:W1:Y:S01]  /*0010*/  LDC.64 R4, c[0x0][0x218] ;  /* 0x00008600ff047b82 */ /* 0x000e620000000a00 */
[----:B------:R-:W2:Y:S01]  /*0020*/  S2R R0, SR_TID.X ;  /* 0x0000000000007919 */ /* 0x000ea20000002100 */
[----:B------:R-:W-:Y:S01]  /*0030*/  ULDC.64 UR4, c[0x0][0x208] ;  /* 0x0000820000047ab9 */ /* 0x000fe20000000a00 */
[----:B------:R-:W3:Y:S05]  /*0040*/  S2R R9, SR_CTAID.X ;  /* 0x0000000000097919 */ /* 0x000eea0000002500 */
[----:B------:R-:W4:Y:S08]  /*0050*/  LDC.64 R2, c[0x0][0x210] ;  /* 0x00008400ff027b82 */ /* 0x000f300000000a00 */
[----:B------:R-:W5:Y:S01]  /*0060*/  LDC.64 R6, c[0x0][0x220] ;  /* 0x00008800ff067b82 */ /* 0x000f620000000a00 */
[----:B-1----:R-:W5:Y:S01]  /*0070*/  LDG.E R8, desc[UR4][R4.64] ;  /* 0x0000000404087981 */ /* 0x002f62000c1e1900 */
[----:B--2---:R-:W-:-:S04]  /*0080*/  SHF.L.U32 R0, R0, 0x1, RZ ;  /* 0x0000000100007819 */ /* 0x004fc800000006ff */
[----:B------:R-:W-:-:S04]  /*0090*/  LOP3.LUT R0, R0, 0x1fe, RZ, 0xc0, !PT ;  /* 0x000001fe00007812 */ /* 0x000fc800078ec0ff */
[----:B---3--:R-:W-:-:S05]  /*00a0*/  LEA R9, R9, R0, 0x9 ;  /* 0x0000000009097211 */ /* 0x008fca00078e48ff */
[----:B----4-:R-:W-:-:S05]  /*00b0*/  IMAD.WIDE R2, R9, 0x4, R2 ;  /* 0x0000000409027825 */ /* 0x010fca00078e0202 */
[----:B------:R5:W2:Y:S02]  /*00c0*/  LDG.E.64 R10, desc[UR4][R2.64] ;  /* 0x00000004020a7981 */ /* 0x000aa4000c1e1b00 */
[----:B-----5:R-:W-:Y:S01]  /*00d0*/  IMAD.WIDE R2, R9, 0x4, R6 ;  /* 0x0000000409027825 */ /* 0x020fe200078e0206 */
[C---:B------:R-:W-:Y:S02]  /*00e0*/  FSETP.GT.AND P0, PT, |R8|.reuse, 8.50705917302346158658e+37, PT ;  /* 0x7e8000000800780b */ /* 0x040fe40003f04200 */
[----:B------:R-:W-:-:S11]  /*00f0*/  FSETP.GEU.AND P1, PT, |R8|, 1.175494350822287508e-38, PT ;  /* 0x008000000800780b */ /* 0x000fd60003f2e200 */
[----:B------:R-:W-:-:S04]  /*0100*/  @P0 FMUL R8, R8, 0.25 ;  /* 0x3e80000008080820 */ /* 0x000fc80000400000 */
[----:B------:R-:W-:-:S06]  /*0110*/  @!P1 FMUL R8, R8, 16777216 ;  /* 0x4b80000008089820 */ /* 0x000fcc0000400000 */
[----:B------:R-:W1:Y:S01]  /*0120*/  MUFU.RCP R8, R8 ;  /* 0x0000000800087308 */ /* 0x000e620000001000 */
[----:B--2---:R-:W-:Y:S01]  /*0130*/  @P0 FMUL R10, R10, 0.25 ;  /* 0x3e8000000a0a0820 */ /* 0x004fe20000400000 */
[----:B------:R-:W-:-:S03]  /*0140*/  @P0 FMUL R11, R11, 0.25 ;  /* 0x3e8000000b0b0820 */ /* 0x000fc60000400000 */
[----:B------:R-:W-:Y:S01]  /*0150*/  @!P1 FMUL R10, R10, 16777216 ;  /* 0x4b8000000a0a9820 */ /* 0x000fe20000400000 */
[----:B------:R-:W-:-:S03]  /*0160*/  @!P1 FMUL R11, R11, 16777216 ;  /* 0x4b8000000b0b9820 */ /* 0x000fc60000400000 */
[C---:B-1----:R-:W-:Y:S01]  /*0170*/  FMUL R10, R8.reuse, R10 ;  /* 0x0000000a080a7220 */ /* 0x042fe20000400000 */
[----:B------:R-:W-:-:S05]  /*0180*/  FMUL R11, R8, R11 ;  /* 0x0000000b080b7220 */ /* 0x000fca0000400000 */
[----:B------:R-:W-:Y:S01]  /*0190*/  STG.E.64 desc[UR4][R2.64], R10 ;  /* 0x0000000a02007986 */ /* 0x000fe2000c101b04 */
[----:B------:R-:W-:Y:S05]  /*01a0*/  EXIT ;  /* 0x000000000000794d */ /* 0x000fea0003800000 */
.L_x_0:
[----:B------:R-:W-:-:S00]  /*01b0*/  BRA `(.L_x_0) ;  /* 0xfffffffc00fc7947 */ /* 0x000fc0000383ffff */
[----:B------:R-:W-:-:S00]  /*01c0*/  NOP ;  /* 0x0000000000007918 */ /* 0x000fc00000000000 */
        /* <DEDUP_REMOVED lines=11> */
.L_x_1:


//--------------------- .nv.constant0.triton_poi_fused_div_22 --------------------------
	.section	.nv.constant0.triton_poi_fused_div_22,"a",@progbits
	.sectionflags	@""
	.align	4
.nv.constant0.triton_poi_fused_div_22:
	.zero		556
